	.headerflags	@"EF_CUDA_TEXMODE_UNIFIED EF_CUDA_64BIT_ADDRESS EF_CUDA_ACCELERATORS EF_CUDA_SM90 EF_CUDA_VIRTUAL_SM(EF_CUDA_SM90)"
	.elftype	@"ET_EXEC"


//--------------------- .nv.info                  --------------------------
	.section	.nv.info,"",@"SHT_CUDA_INFO"
	.align	4


	//----- nvinfo : EIATTR_REGCOUNT
	.align		4
        /*0000*/ 	.byte	0x04, 0x2f
        /*0002*/ 	.short	(.L_1 - .L_0)
	.align		4
.L_0:
        /*0004*/ 	.word	index@(triton_poi_fused_convolution_mul_1)
        /*0008*/ 	.word	0x0000000e


	//----- nvinfo : EIATTR_MIN_STACK_SIZE
	.align		4
.L_1:
        /*000c*/ 	.byte	0x04, 0x12
        /*000e*/ 	.short	(.L_3 - .L_2)
	.align		4
.L_2:
        /*0010*/ 	.word	index@(triton_poi_fused_convolution_mul_1)
        /*0014*/ 	.word	0x00000000


	//----- nvinfo : EIATTR_FRAME_SIZE
	.align		4
.L_3:
        /*0018*/ 	.byte	0x04, 0x11
        /*001a*/ 	.short	(.L_5 - .L_4)
	.align		4
.L_4:
        /*001c*/ 	.word	index@(triton_poi_fused_convolution_mul_1)
        /*0020*/ 	.word	0x00000000


	//----- nvinfo : EIATTR_MIN_STACK_SIZE
	.align		4
.L_5:
        /*0024*/ 	.byte	0x04, 0x12
        /*0026*/ 	.short	(.L_7 - .L_6)
	.align		4
.L_6:
        /*0028*/ 	.word	index@(triton_poi_fused_convolution_mul_1)
        /*002c*/ 	.word	0x00000000
.L_7:


//--------------------- .nv.info.triton_poi_fused_convolution_mul_1 --------------------------
	.section	.nv.info.triton_poi_fused_convolution_mul_1,"",@"SHT_CUDA_INFO"
	.sectionflags	@""
	.align	4


	//----- nvinfo : EIATTR_CUDA_API_VERSION
	.align		4
        /*0000*/ 	.byte	0x04, 0x37
        /*0002*/ 	.short	(.L_9 - .L_8)
.L_8:
        /*0004*/ 	.word	0x0000007c


	//----- nvinfo : EIATTR_KPARAM_INFO
	.align		4
.L_9:
        /*0008*/ 	.byte	0x04, 0x17
        /*000a*/ 	.short	(.L_11 - .L_10)
.L_10:
        /*000c*/ 	.word	0x00000000
        /*0010*/ 	.short	0x0003
        /*0012*/ 	.short	0x0018
        /*0014*/ 	.byte	0x00, 0xf0, 0x11, 0x00


	//----- nvinfo : EIATTR_KPARAM_INFO
	.align		4
.L_11:
        /*0018*/ 	.byte	0x04, 0x17
        /*001a*/ 	.short	(.L_13 - .L_12)
.L_12:
        /*001c*/ 	.word	0x00000000
        /*0020*/ 	.short	0x0002
        /*0022*/ 	.short	0x0010
        /*0024*/ 	.byte	0x00, 0xf4, 0x21, 0x00


	//----- nvinfo : EIATTR_KPARAM_INFO
	.align		4
.L_13:
        /*0028*/ 	.byte	0x04, 0x17
        /*002a*/ 	.short	(.L_15 - .L_14)
.L_14:
        /*002c*/ 	.word	0x00000000
        /*0030*/ 	.short	0x0001
        /*0032*/ 	.short	0x0008
        /*0034*/ 	.byte	0x00, 0xf4, 0x21, 0x00


	//----- nvinfo : EIATTR_KPARAM_INFO
	.align		4
.L_15:
        /*0038*/ 	.byte	0x04, 0x17
        /*003a*/ 	.short	(.L_17 - .L_16)
.L_16:
        /*003c*/ 	.word	0x00000000
        /*0040*/ 	.short	0x0000
        /*0042*/ 	.short	0x0000
        /*0044*/ 	.byte	0x00, 0xf4, 0x21, 0x00


	//----- nvinfo : EIATTR_SPARSE_MMA_MASK
	.align		4
.L_17:
        /*0048*/ 	.byte	0x03, 0x50
        /*004a*/ 	.short	0x0000


	//----- nvinfo : EIATTR_MAXREG_COUNT
	.align		4
        /*004c*/ 	.byte	0x03, 0x1b
        /*004e*/ 	.short	0x00ff


	//----- nvinfo : EIATTR_EXIT_INSTR_OFFSETS
	.align		4
        /*0050*/ 	.byte	0x04, 0x1c
        /*0052*/ 	.short	(.L_19 - .L_18)


	//   ....[0]....
.L_18:
        /*0054*/ 	.word	0x000001c0


	//   ....[1]....
        /*0058*/ 	.word	0x000001e0


	//----- nvinfo : EIATTR_REQNTID
	.align		4
.L_19:
        /*005c*/ 	.byte	0x04, 0x10
        /*005e*/ 	.short	(.L_21 - .L_20)
.L_20:
        /*0060*/ 	.word	0x00000080
        /*0064*/ 	.word	0x00000001
        /*0068*/ 	.word	0x00000001


	//----- nvinfo : EIATTR_CBANK_PARAM_SIZE
	.align		4
.L_21:
        /*006c*/ 	.byte	0x03, 0x19
        /*006e*/ 	.short	0x001c


	//----- nvinfo : EIATTR_PARAM_CBANK
	.align		4
        /*0070*/ 	.byte	0x04, 0x0a
        /*0072*/ 	.short	(.L_23 - .L_22)
	.align		4
.L_22:
        /*0074*/ 	.word	index@(.nv.constant0.triton_poi_fused_convolution_mul_1)
        /*0078*/ 	.short	0x0210
        /*007a*/ 	.short	0x001c


	//----- nvinfo : EIATTR_SW_WAR
	.align		4
.L_23:
        /*007c*/ 	.byte	0x04, 0x36
        /*007e*/ 	.short	(.L_25 - .L_24)
.L_24:
        /*0080*/ 	.word	0x00000008
.L_25:


//--------------------- .nv.callgraph             --------------------------
	.section	.nv.callgraph,"",@"SHT_CUDA_CALLGRAPH"
	.align	4
	.sectionentsize	8
	.align		4
        /*0000*/ 	.word	0x00000000
	.align		4
        /*0004*/ 	.word	0xffffffff
	.align		4
        /*0008*/ 	.word	0x00000000
	.align		4
        /*000c*/ 	.word	0xfffffffe
	.align		4
        /*0010*/ 	.word	0x00000000
	.align		4
        /*0014*/ 	.word	0xfffffffd
	.align		4
        /*0018*/ 	.word	0x00000000
	.align		4
        /*001c*/ 	.word	0xfffffffc


//--------------------- .text.triton_poi_fused_convolution_mul_1 --------------------------
	.section	.text.triton_poi_fused_convolution_mul_1,"ax",@progbits
	.align	128
        .global         triton_poi_fused_convolution_mul_1
        .type           triton_poi_fused_convolution_mul_1,@function
        .size           triton_poi_fused_convolution_mul_1,(.L_x_1 - triton_poi_fused_convolution_mul_1)
        .other          triton_poi_fused_convolution_mul_1,@"STO_CUDA_ENTRY STV_DEFAULT"
triton_poi_fused_convolution_mul_1:
.text.triton_poi_fused_convolution_mul_1:
[----:B------:R-:W0:Y:S02]  /*0000*/  LDC R1, c[0x0][0x28] ;  /* 0x00000a00ff017b82 */ /* 0x000e240000000800 */
[----:B------:R-:W1:Y:S01]  /*0010*/  S2R R0, SR_TID.X ;  /* 0x0000000000007919 */ /* 0x000e620000002100 */
[----:B------:R-:W2:Y:S01]  /*0020*/  LDC.64 R6, c[0x0][0x220] ;  /* 0x00008800ff067b82 */ /* 0x000ea20000000a00 */
[----:B------:R-:W-:Y:S01]  /*0030*/  ULDC.64 UR4, c[0x0][0x208] ;  /* 0x0000820000047ab9 */ /* 0x000fe20000000a00 */
[----:B------:R-:W3:Y:S06]  /*0040*/  S2R R9, SR_CTAID.X ;  /* 0x0000000000097919 */ /* 0x000eec0000002500 */
[----:B------:R-:W4:Y:S01]  /*0050*/  LDC.64 R4, c[0x0][0x210] ;  /* 0x00008400ff047b82 */ /* 0x000f220000000a00 */
[----:B-1----:R-:W-:-:S02]  /*0060*/  LOP3.LUT R0, R0, 0x7f, RZ, 0xc0, !PT ;  /* 0x0000007f00007812 */ /* 0x002fc400078ec0ff */
[----:B---3--:R-:W-:-:S03]  /*0070*/  SHF.R.S32.HI R2, RZ, 0x18, R9 ;  /* 0x00000018ff027819 */ /* 0x008fc60000011409 */
[----:B------:R-:W-:Y:S01]  /*0080*/  IMAD R9, R9, 0x80, R0 ;  /* 0x0000008009097824 */ /* 0x000fe200078e0200 */
[----:B------:R-:W-:-:S03]  /*0090*/  SGXT R0, R2, 0x1 ;  /* 0x000000010200781a */ /* 0x000fc60000000200 */
[C---:B----4-:R-:W-:Y:S01]  /*00a0*/  IMAD.WIDE R4, R9.reuse, 0x4, R4 ;  /* 0x0000000409047825 */ /* 0x050fe200078e0204 */
[----:B------:R-:W1:Y:S01]  /*00b0*/  LDC.64 R2, c[0x0][0x218] ;  /* 0x00008600ff027b82 */ /* 0x000e620000000a00 */
[----:B------:R-:W-:Y:S02]  /*00c0*/  ISETP.GE.AND P0, PT, R9, 0x100, PT ;  /* 0x000001000900780c */ /* 0x000fe40003f06270 */
[----:B------:R-:W-:-:S04]  /*00d0*/  LEA.HI R0, R0, R9, RZ, 0x4 ;  /* 0x0000000900007211 */ /* 0x000fc800078f20ff */
[----:B------:R-:W-:-:S04]  /*00e0*/  SHF.R.S32.HI R0, RZ, 0x4, R0 ;  /* 0x00000004ff007819 */ /* 0x000fc80000011400 */
[----:B------:R-:W-:-:S04]  /*00f0*/  LEA.HI R8, R0, R0, RZ, 0x2 ;  /* 0x0000000000087211 */ /* 0x000fc800078f10ff */
[----:B------:R-:W-:Y:S01]  /*0100*/  LOP3.LUT R11, R8, 0xfffffffc, RZ, 0xc0, !PT ;  /* 0xfffffffc080b7812 */ /* 0x000fe200078ec0ff */
[----:B------:R-:W-:-:S04]  /*0110*/  IMAD.MOV.U32 R8, RZ, RZ, RZ ;  /* 0x000000ffff087224 */ /* 0x000fc800078e00ff */
[----:B------:R-:W-:Y:S02]  /*0120*/  IMAD.IADD R11, R0, 0x1, -R11 ;  /* 0x00000001000b7824 */ /* 0x000fe400078e0a0b */
[----:B------:R-:W3:Y:S02]  /*0130*/  @!P0 LDG.E R8, desc[UR4][R4.64] ;  /* 0x0000000404088981 */ /* 0x000ee4000c1e1900 */
[----:B--2---:R-:W-:Y:S01]  /*0140*/  IMAD.WIDE R6, R11, 0x4, R6 ;  /* 0x000000040b067825 */ /* 0x004fe200078e0206 */
[----:B------:R-:W-:Y:S01]  /*0150*/  HFMA2.MMA R11, -RZ, RZ, 0, 0 ;  /* 0x00000000ff0b7435 */ /* 0x000fe200000001ff */
[----:B------:R-:W-:Y:S02]  /*0160*/  MOV R0, RZ ;  /* 0x000000ff00007202 */ /* 0x000fe40000000f00 */
[----:B-1----:R-:W-:-:S05]  /*0170*/  IMAD.WIDE R2, R9, 0x4, R2 ;  /* 0x0000000409027825 */ /* 0x002fca00078e0202 */
[----:B------:R-:W2:Y:S04]  /*0180*/  @!P0 LDG.E R0, desc[UR4][R2.64] ;  /* 0x0000000402008981 */ /* 0x000ea8000c1e1900 */
[----:B------:R-:W3:Y:S02]  /*0190*/  @!P0 LDG.E.EL R11, desc[UR4][R6.64] ;  /* 0x00000004060b8981 */ /* 0x000ee4000c2e1900 */
[----:B---3--:R-:W-:-:S04]  /*01a0*/  FADD R11, R11, R8 ;  /* 0x000000080b0b7221 */ /* 0x008fc80000000000 */
[----:B--2---:R-:W-:Y:S01]  /*01b0*/  FMUL R11, R11, R0 ;  /* 0x000000000b0b7220 */ /* 0x004fe20000400000 */
[----:B------:R-:W-:Y:S06]  /*01c0*/  @P0 EXIT ;  /* 0x000000000000094d */ /* 0x000fec0003800000 */
[----:B------:R-:W-:Y:S01]  /*01d0*/  STG.E desc[UR4][R4.64], R11 ;  /* 0x0000000b04007986 */ /* 0x000fe2000c101904 */
[----:B------:R-:W-:Y:S05]  /*01e0*/  EXIT ;  /* 0x000000000000794d */ /* 0x000fea0003800000 */
.L_x_0:
[----:B------:R-:W-:-:S00]  /*01f0*/  BRA `(.L_x_0) ;  /* 0xfffffffc00fc7947 */ /* 0x000fc0000383ffff */
[----:B------:R-:W-:-:S00]  /*0200*/  NOP ;  /* 0x0000000000007918 */ /* 0x000fc00000000000 */
[----:B------:R-:W-:-:S00]  /*0210*/  NOP ;  /* 0x0000000000007918 */ /* 0x000fc00000000000 */
[----:B------:R-:W-:-:S00]  /*0220*/  NOP ;  /* 0x0000000000007918 */ /* 0x000fc00000000000 */
[----:B------:R-:W-:-:S00]  /*0230*/  NOP ;  /* 0x0000000000007918 */ /* 0x000fc00000000000 */
[----:B------:R-:W-:-:S00]  /*0240*/  NOP ;  /* 0x0000000000007918 */ /* 0x000fc00000000000 */
[----:B------:R-:W-:-:S00]  /*0250*/  NOP ;  /* 0x0000000000007918 */ /* 0x000fc00000000000 */
[----:B------:R-:W-:-:S00]  /*0260*/  NOP ;  /* 0x0000000000007918 */ /* 0x000fc00000000000 */
[----:B------:R-:W-:-:S00]  /*0270*/  NOP ;  /* 0x0000000000007918 */ /* 0x000fc00000000000 */
.L_x_1:


//--------------------- .nv.constant0.triton_poi_fused_convolution_mul_1 --------------------------
	.section	.nv.constant0.triton_poi_fused_convolution_mul_1,"a",@progbits
	.sectionflags	@""
	.align	4
.nv.constant0.triton_poi_fused_convolution_mul_1:
	.zero		556
